//
// Generated by NVIDIA NVVM Compiler
//
// Compiler Build ID: CL-36424714
// Cuda compilation tools, release 13.0, V13.0.88
// Based on NVVM 20.0.0
//

.version 9.0
.target sm_100
.address_size 64

	// .globl	_Z14simpleMultiplyPfS_i
// _ZZ17coalescedMultiplyPfS_iE5aTile has been demoted
// _ZZ17coalescedMultiplyPfS_iE14transposedTile has been demoted
// _ZZ24bankConflictFreeMultiplyPfS_iE5aTile has been demoted
// _ZZ24bankConflictFreeMultiplyPfS_iE14transposedTile has been demoted

.visible .entry _Z14simpleMultiplyPfS_i(
	.param .u64 .ptr .align 1 _Z14simpleMultiplyPfS_i_param_0,
	.param .u64 .ptr .align 1 _Z14simpleMultiplyPfS_i_param_1,
	.param .u32 _Z14simpleMultiplyPfS_i_param_2
)
{
	.reg .b32 	%r<13>;
	.reg .b32 	%f<97>;
	.reg .b64 	%rd<11>;

	ld.param.u64 	%rd1, [_Z14simpleMultiplyPfS_i_param_0];
	ld.param.u64 	%rd2, [_Z14simpleMultiplyPfS_i_param_1];
	ld.param.u32 	%r1, [_Z14simpleMultiplyPfS_i_param_2];
	cvta.to.global.u64 	%rd3, %rd1;
	mov.u32 	%r2, %ctaid.y;
	mov.u32 	%r3, %ntid.y;
	mov.u32 	%r4, %tid.y;
	mad.lo.s32 	%r5, %r2, %r3, %r4;
	mov.u32 	%r6, %ctaid.x;
	mov.u32 	%r7, %ntid.x;
	mov.u32 	%r8, %tid.x;
	mad.lo.s32 	%r9, %r6, %r7, %r8;
	shl.b32 	%r10, %r9, 5;
	shl.b32 	%r11, %r5, 5;
	mul.wide.u32 	%rd4, %r11, 4;
	add.s64 	%rd5, %rd3, %rd4;
	ld.global.f32 	%f1, [%rd5];
	mul.wide.s32 	%rd6, %r10, 4;
	add.s64 	%rd7, %rd3, %rd6;
	ld.global.f32 	%f2, [%rd7];
	fma.rn.f32 	%f3, %f1, %f2, 0f00000000;
	ld.global.f32 	%f4, [%rd5+4];
	ld.global.f32 	%f5, [%rd7+4];
	fma.rn.f32 	%f6, %f4, %f5, %f3;
	ld.global.f32 	%f7, [%rd5+8];
	ld.global.f32 	%f8, [%rd7+8];
	fma.rn.f32 	%f9, %f7, %f8, %f6;
	ld.global.f32 	%f10, [%rd5+12];
	ld.global.f32 	%f11, [%rd7+12];
	fma.rn.f32 	%f12, %f10, %f11, %f9;
	ld.global.f32 	%f13, [%rd5+16];
	ld.global.f32 	%f14, [%rd7+16];
	fma.rn.f32 	%f15, %f13, %f14, %f12;
	ld.global.f32 	%f16, [%rd5+20];
	ld.global.f32 	%f17, [%rd7+20];
	fma.rn.f32 	%f18, %f16, %f17, %f15;
	ld.global.f32 	%f19, [%rd5+24];
	ld.global.f32 	%f20, [%rd7+24];
	fma.rn.f32 	%f21, %f19, %f20, %f18;
	ld.global.f32 	%f22, [%rd5+28];
	ld.global.f32 	%f23, [%rd7+28];
	fma.rn.f32 	%f24, %f22, %f23, %f21;
	ld.global.f32 	%f25, [%rd5+32];
	ld.global.f32 	%f26, [%rd7+32];
	fma.rn.f32 	%f27, %f25, %f26, %f24;
	ld.global.f32 	%f28, [%rd5+36];
	ld.global.f32 	%f29, [%rd7+36];
	fma.rn.f32 	%f30, %f28, %f29, %f27;
	ld.global.f32 	%f31, [%rd5+40];
	ld.global.f32 	%f32, [%rd7+40];
	fma.rn.f32 	%f33, %f31, %f32, %f30;
	ld.global.f32 	%f34, [%rd5+44];
	ld.global.f32 	%f35, [%rd7+44];
	fma.rn.f32 	%f36, %f34, %f35, %f33;
	ld.global.f32 	%f37, [%rd5+48];
	ld.global.f32 	%f38, [%rd7+48];
	fma.rn.f32 	%f39, %f37, %f38, %f36;
	ld.global.f32 	%f40, [%rd5+52];
	ld.global.f32 	%f41, [%rd7+52];
	fma.rn.f32 	%f42, %f40, %f41, %f39;
	ld.global.f32 	%f43, [%rd5+56];
	ld.global.f32 	%f44, [%rd7+56];
	fma.rn.f32 	%f45, %f43, %f44, %f42;
	ld.global.f32 	%f46, [%rd5+60];
	ld.global.f32 	%f47, [%rd7+60];
	fma.rn.f32 	%f48, %f46, %f47, %f45;
	ld.global.f32 	%f49, [%rd5+64];
	ld.global.f32 	%f50, [%rd7+64];
	fma.rn.f32 	%f51, %f49, %f50, %f48;
	ld.global.f32 	%f52, [%rd5+68];
	ld.global.f32 	%f53, [%rd7+68];
	fma.rn.f32 	%f54, %f52, %f53, %f51;
	ld.global.f32 	%f55, [%rd5+72];
	ld.global.f32 	%f56, [%rd7+72];
	fma.rn.f32 	%f57, %f55, %f56, %f54;
	ld.global.f32 	%f58, [%rd5+76];
	ld.global.f32 	%f59, [%rd7+76];
	fma.rn.f32 	%f60, %f58, %f59, %f57;
	ld.global.f32 	%f61, [%rd5+80];
	ld.global.f32 	%f62, [%rd7+80];
	fma.rn.f32 	%f63, %f61, %f62, %f60;
	ld.global.f32 	%f64, [%rd5+84];
	ld.global.f32 	%f65, [%rd7+84];
	fma.rn.f32 	%f66, %f64, %f65, %f63;
	ld.global.f32 	%f67, [%rd5+88];
	ld.global.f32 	%f68, [%rd7+88];
	fma.rn.f32 	%f69, %f67, %f68, %f66;
	ld.global.f32 	%f70, [%rd5+92];
	ld.global.f32 	%f71, [%rd7+92];
	fma.rn.f32 	%f72, %f70, %f71, %f69;
	ld.global.f32 	%f73, [%rd5+96];
	ld.global.f32 	%f74, [%rd7+96];
	fma.rn.f32 	%f75, %f73, %f74, %f72;
	ld.global.f32 	%f76, [%rd5+100];
	ld.global.f32 	%f77, [%rd7+100];
	fma.rn.f32 	%f78, %f76, %f77, %f75;
	ld.global.f32 	%f79, [%rd5+104];
	ld.global.f32 	%f80, [%rd7+104];
	fma.rn.f32 	%f81, %f79, %f80, %f78;
	ld.global.f32 	%f82, [%rd5+108];
	ld.global.f32 	%f83, [%rd7+108];
	fma.rn.f32 	%f84, %f82, %f83, %f81;
	ld.global.f32 	%f85, [%rd5+112];
	ld.global.f32 	%f86, [%rd7+112];
	fma.rn.f32 	%f87, %f85, %f86, %f84;
	ld.global.f32 	%f88, [%rd5+116];
	ld.global.f32 	%f89, [%rd7+116];
	fma.rn.f32 	%f90, %f88, %f89, %f87;
	ld.global.f32 	%f91, [%rd5+120];
	ld.global.f32 	%f92, [%rd7+120];
	fma.rn.f32 	%f93, %f91, %f92, %f90;
	ld.global.f32 	%f94, [%rd5+124];
	ld.global.f32 	%f95, [%rd7+124];
	fma.rn.f32 	%f96, %f94, %f95, %f93;
	cvta.to.global.u64 	%rd8, %rd2;
	mad.lo.s32 	%r12, %r1, %r5, %r9;
	mul.wide.s32 	%rd9, %r12, 4;
	add.s64 	%rd10, %rd8, %rd9;
	st.global.f32 	[%rd10], %f96;
	ret;

}
	// .globl	_Z17coalescedMultiplyPfS_i
.visible .entry _Z17coalescedMultiplyPfS_i(
	.param .u64 .ptr .align 1 _Z17coalescedMultiplyPfS_i_param_0,
	.param .u64 .ptr .align 1 _Z17coalescedMultiplyPfS_i_param_1,
	.param .u32 _Z17coalescedMultiplyPfS_i_param_2
)
{
	.reg .b32 	%r<28>;
	.reg .b32 	%f<99>;
	.reg .b64 	%rd<11>;
	// demoted variable
	.shared .align 4 .b8 _ZZ17coalescedMultiplyPfS_iE5aTile[4096];
	// demoted variable
	.shared .align 4 .b8 _ZZ17coalescedMultiplyPfS_iE14transposedTile[4096];
	ld.param.u64 	%rd1, [_Z17coalescedMultiplyPfS_i_param_0];
	ld.param.u64 	%rd2, [_Z17coalescedMultiplyPfS_i_param_1];
	ld.param.u32 	%r1, [_Z17coalescedMultiplyPfS_i_param_2];
	cvta.to.global.u64 	%rd3, %rd1;
	mov.u32 	%r2, %ctaid.y;
	mov.u32 	%r3, %ntid.y;
	mov.u32 	%r4, %tid.y;
	mad.lo.s32 	%r5, %r2, %r3, %r4;
	mov.u32 	%r6, %ctaid.x;
	mov.u32 	%r7, %ntid.x;
	mul.lo.s32 	%r8, %r6, %r7;
	mov.u32 	%r9, %tid.x;
	add.s32 	%r10, %r8, %r9;
	shl.b32 	%r11, %r5, 5;
	add.s32 	%r12, %r11, %r9;
	mul.wide.u32 	%rd4, %r12, 4;
	add.s64 	%rd5, %rd3, %rd4;
	ld.global.f32 	%f1, [%rd5];
	shl.b32 	%r13, %r4, 7;
	mov.u32 	%r14, _ZZ17coalescedMultiplyPfS_iE5aTile;
	add.s32 	%r15, %r14, %r13;
	shl.b32 	%r16, %r9, 2;
	add.s32 	%r17, %r15, %r16;
	st.shared.f32 	[%r17], %f1;
	add.s32 	%r18, %r8, %r4;
	shl.b32 	%r19, %r18, 5;
	add.s32 	%r20, %r19, %r9;
	mul.wide.u32 	%rd6, %r20, 4;
	add.s64 	%rd7, %rd3, %rd6;
	ld.global.f32 	%f2, [%rd7];
	shl.b32 	%r21, %r9, 7;
	mov.u32 	%r22, _ZZ17coalescedMultiplyPfS_iE14transposedTile;
	add.s32 	%r23, %r22, %r21;
	shl.b32 	%r24, %r4, 2;
	add.s32 	%r25, %r23, %r24;
	st.shared.f32 	[%r25], %f2;
	bar.sync 	0;
	mad.lo.s32 	%r26, %r9, -124, %r23;
	ld.shared.f32 	%f3, [%r15];
	ld.shared.f32 	%f4, [%r26];
	fma.rn.f32 	%f5, %f3, %f4, 0f00000000;
	ld.shared.f32 	%f6, [%r15+4];
	ld.shared.f32 	%f7, [%r26+128];
	fma.rn.f32 	%f8, %f6, %f7, %f5;
	ld.shared.f32 	%f9, [%r15+8];
	ld.shared.f32 	%f10, [%r26+256];
	fma.rn.f32 	%f11, %f9, %f10, %f8;
	ld.shared.f32 	%f12, [%r15+12];
	ld.shared.f32 	%f13, [%r26+384];
	fma.rn.f32 	%f14, %f12, %f13, %f11;
	ld.shared.f32 	%f15, [%r15+16];
	ld.shared.f32 	%f16, [%r26+512];
	fma.rn.f32 	%f17, %f15, %f16, %f14;
	ld.shared.f32 	%f18, [%r15+20];
	ld.shared.f32 	%f19, [%r26+640];
	fma.rn.f32 	%f20, %f18, %f19, %f17;
	ld.shared.f32 	%f21, [%r15+24];
	ld.shared.f32 	%f22, [%r26+768];
	fma.rn.f32 	%f23, %f21, %f22, %f20;
	ld.shared.f32 	%f24, [%r15+28];
	ld.shared.f32 	%f25, [%r26+896];
	fma.rn.f32 	%f26, %f24, %f25, %f23;
	ld.shared.f32 	%f27, [%r15+32];
	ld.shared.f32 	%f28, [%r26+1024];
	fma.rn.f32 	%f29, %f27, %f28, %f26;
	ld.shared.f32 	%f30, [%r15+36];
	ld.shared.f32 	%f31, [%r26+1152];
	fma.rn.f32 	%f32, %f30, %f31, %f29;
	ld.shared.f32 	%f33, [%r15+40];
	ld.shared.f32 	%f34, [%r26+1280];
	fma.rn.f32 	%f35, %f33, %f34, %f32;
	ld.shared.f32 	%f36, [%r15+44];
	ld.shared.f32 	%f37, [%r26+1408];
	fma.rn.f32 	%f38, %f36, %f37, %f35;
	ld.shared.f32 	%f39, [%r15+48];
	ld.shared.f32 	%f40, [%r26+1536];
	fma.rn.f32 	%f41, %f39, %f40, %f38;
	ld.shared.f32 	%f42, [%r15+52];
	ld.shared.f32 	%f43, [%r26+1664];
	fma.rn.f32 	%f44, %f42, %f43, %f41;
	ld.shared.f32 	%f45, [%r15+56];
	ld.shared.f32 	%f46, [%r26+1792];
	fma.rn.f32 	%f47, %f45, %f46, %f44;
	ld.shared.f32 	%f48, [%r15+60];
	ld.shared.f32 	%f49, [%r26+1920];
	fma.rn.f32 	%f50, %f48, %f49, %f47;
	ld.shared.f32 	%f51, [%r15+64];
	ld.shared.f32 	%f52, [%r26+2048];
	fma.rn.f32 	%f53, %f51, %f52, %f50;
	ld.shared.f32 	%f54, [%r15+68];
	ld.shared.f32 	%f55, [%r26+2176];
	fma.rn.f32 	%f56, %f54, %f55, %f53;
	ld.shared.f32 	%f57, [%r15+72];
	ld.shared.f32 	%f58, [%r26+2304];
	fma.rn.f32 	%f59, %f57, %f58, %f56;
	ld.shared.f32 	%f60, [%r15+76];
	ld.shared.f32 	%f61, [%r26+2432];
	fma.rn.f32 	%f62, %f60, %f61, %f59;
	ld.shared.f32 	%f63, [%r15+80];
	ld.shared.f32 	%f64, [%r26+2560];
	fma.rn.f32 	%f65, %f63, %f64, %f62;
	ld.shared.f32 	%f66, [%r15+84];
	ld.shared.f32 	%f67, [%r26+2688];
	fma.rn.f32 	%f68, %f66, %f67, %f65;
	ld.shared.f32 	%f69, [%r15+88];
	ld.shared.f32 	%f70, [%r26+2816];
	fma.rn.f32 	%f71, %f69, %f70, %f68;
	ld.shared.f32 	%f72, [%r15+92];
	ld.shared.f32 	%f73, [%r26+2944];
	fma.rn.f32 	%f74, %f72, %f73, %f71;
	ld.shared.f32 	%f75, [%r15+96];
	ld.shared.f32 	%f76, [%r26+3072];
	fma.rn.f32 	%f77, %f75, %f76, %f74;
	ld.shared.f32 	%f78, [%r15+100];
	ld.shared.f32 	%f79, [%r26+3200];
	fma.rn.f32 	%f80, %f78, %f79, %f77;
	ld.shared.f32 	%f81, [%r15+104];
	ld.shared.f32 	%f82, [%r26+3328];
	fma.rn.f32 	%f83, %f81, %f82, %f80;
	ld.shared.f32 	%f84, [%r15+108];
	ld.shared.f32 	%f85, [%r26+3456];
	fma.rn.f32 	%f86, %f84, %f85, %f83;
	ld.shared.f32 	%f87, [%r15+112];
	ld.shared.f32 	%f88, [%r26+3584];
	fma.rn.f32 	%f89, %f87, %f88, %f86;
	ld.shared.f32 	%f90, [%r15+116];
	ld.shared.f32 	%f91, [%r26+3712];
	fma.rn.f32 	%f92, %f90, %f91, %f89;
	ld.shared.f32 	%f93, [%r15+120];
	ld.shared.f32 	%f94, [%r26+3840];
	fma.rn.f32 	%f95, %f93, %f94, %f92;
	ld.shared.f32 	%f96, [%r15+124];
	ld.shared.f32 	%f97, [%r26+3968];
	fma.rn.f32 	%f98, %f96, %f97, %f95;
	cvta.to.global.u64 	%rd8, %rd2;
	mad.lo.s32 	%r27, %r1, %r5, %r10;
	mul.wide.s32 	%rd9, %r27, 4;
	add.s64 	%rd10, %rd8, %rd9;
	st.global.f32 	[%rd10], %f98;
	ret;

}
	// .globl	_Z24bankConflictFreeMultiplyPfS_i
.visible .entry _Z24bankConflictFreeMultiplyPfS_i(
	.param .u64 .ptr .align 1 _Z24bankConflictFreeMultiplyPfS_i_param_0,
	.param .u64 .ptr .align 1 _Z24bankConflictFreeMultiplyPfS_i_param_1,
	.param .u32 _Z24bankConflictFreeMultiplyPfS_i_param_2
)
{
	.reg .b32 	%r<28>;
	.reg .b32 	%f<99>;
	.reg .b64 	%rd<11>;
	// demoted variable
	.shared .align 4 .b8 _ZZ24bankConflictFreeMultiplyPfS_iE5aTile[4096];
	// demoted variable
	.shared .align 4 .b8 _ZZ24bankConflictFreeMultiplyPfS_iE14transposedTile[4224];
	ld.param.u64 	%rd1, [_Z24bankConflictFreeMultiplyPfS_i_param_0];
	ld.param.u64 	%rd2, [_Z24bankConflictFreeMultiplyPfS_i_param_1];
	ld.param.u32 	%r1, [_Z24bankConflictFreeMultiplyPfS_i_param_2];
	cvta.to.global.u64 	%rd3, %rd1;
	mov.u32 	%r2, %ctaid.y;
	mov.u32 	%r3, %ntid.y;
	mov.u32 	%r4, %tid.y;
	mad.lo.s32 	%r5, %r2, %r3, %r4;
	mov.u32 	%r6, %ctaid.x;
	mov.u32 	%r7, %ntid.x;
	mul.lo.s32 	%r8, %r6, %r7;
	mov.u32 	%r9, %tid.x;
	add.s32 	%r10, %r8, %r9;
	shl.b32 	%r11, %r5, 5;
	add.s32 	%r12, %r11, %r9;
	mul.wide.u32 	%rd4, %r12, 4;
	add.s64 	%rd5, %rd3, %rd4;
	ld.global.f32 	%f1, [%rd5];
	shl.b32 	%r13, %r4, 7;
	mov.u32 	%r14, _ZZ24bankConflictFreeMultiplyPfS_iE5aTile;
	add.s32 	%r15, %r14, %r13;
	shl.b32 	%r16, %r9, 2;
	add.s32 	%r17, %r15, %r16;
	st.shared.f32 	[%r17], %f1;
	add.s32 	%r18, %r8, %r4;
	shl.b32 	%r19, %r18, 5;
	add.s32 	%r20, %r19, %r9;
	mul.wide.u32 	%rd6, %r20, 4;
	add.s64 	%rd7, %rd3, %rd6;
	ld.global.f32 	%f2, [%rd7];
	mov.u32 	%r21, _ZZ24bankConflictFreeMultiplyPfS_iE14transposedTile;
	mad.lo.s32 	%r22, %r9, 132, %r21;
	shl.b32 	%r23, %r4, 2;
	add.s32 	%r24, %r22, %r23;
	st.shared.f32 	[%r24], %f2;
	bar.sync 	0;
	shl.b32 	%r25, %r9, 7;
	sub.s32 	%r26, %r22, %r25;
	ld.shared.f32 	%f3, [%r15];
	ld.shared.f32 	%f4, [%r26];
	fma.rn.f32 	%f5, %f3, %f4, 0f00000000;
	ld.shared.f32 	%f6, [%r15+4];
	ld.shared.f32 	%f7, [%r26+132];
	fma.rn.f32 	%f8, %f6, %f7, %f5;
	ld.shared.f32 	%f9, [%r15+8];
	ld.shared.f32 	%f10, [%r26+264];
	fma.rn.f32 	%f11, %f9, %f10, %f8;
	ld.shared.f32 	%f12, [%r15+12];
	ld.shared.f32 	%f13, [%r26+396];
	fma.rn.f32 	%f14, %f12, %f13, %f11;
	ld.shared.f32 	%f15, [%r15+16];
	ld.shared.f32 	%f16, [%r26+528];
	fma.rn.f32 	%f17, %f15, %f16, %f14;
	ld.shared.f32 	%f18, [%r15+20];
	ld.shared.f32 	%f19, [%r26+660];
	fma.rn.f32 	%f20, %f18, %f19, %f17;
	ld.shared.f32 	%f21, [%r15+24];
	ld.shared.f32 	%f22, [%r26+792];
	fma.rn.f32 	%f23, %f21, %f22, %f20;
	ld.shared.f32 	%f24, [%r15+28];
	ld.shared.f32 	%f25, [%r26+924];
	fma.rn.f32 	%f26, %f24, %f25, %f23;
	ld.shared.f32 	%f27, [%r15+32];
	ld.shared.f32 	%f28, [%r26+1056];
	fma.rn.f32 	%f29, %f27, %f28, %f26;
	ld.shared.f32 	%f30, [%r15+36];
	ld.shared.f32 	%f31, [%r26+1188];
	fma.rn.f32 	%f32, %f30, %f31, %f29;
	ld.shared.f32 	%f33, [%r15+40];
	ld.shared.f32 	%f34, [%r26+1320];
	fma.rn.f32 	%f35, %f33, %f34, %f32;
	ld.shared.f32 	%f36, [%r15+44];
	ld.shared.f32 	%f37, [%r26+1452];
	fma.rn.f32 	%f38, %f36, %f37, %f35;
	ld.shared.f32 	%f39, [%r15+48];
	ld.shared.f32 	%f40, [%r26+1584];
	fma.rn.f32 	%f41, %f39, %f40, %f38;
	ld.shared.f32 	%f42, [%r15+52];
	ld.shared.f32 	%f43, [%r26+1716];
	fma.rn.f32 	%f44, %f42, %f43, %f41;
	ld.shared.f32 	%f45, [%r15+56];
	ld.shared.f32 	%f46, [%r26+1848];
	fma.rn.f32 	%f47, %f45, %f46, %f44;
	ld.shared.f32 	%f48, [%r15+60];
	ld.shared.f32 	%f49, [%r26+1980];
	fma.rn.f32 	%f50, %f48, %f49, %f47;
	ld.shared.f32 	%f51, [%r15+64];
	ld.shared.f32 	%f52, [%r26+2112];
	fma.rn.f32 	%f53, %f51, %f52, %f50;
	ld.shared.f32 	%f54, [%r15+68];
	ld.shared.f32 	%f55, [%r26+2244];
	fma.rn.f32 	%f56, %f54, %f55, %f53;
	ld.shared.f32 	%f57, [%r15+72];
	ld.shared.f32 	%f58, [%r26+2376];
	fma.rn.f32 	%f59, %f57, %f58, %f56;
	ld.shared.f32 	%f60, [%r15+76];
	ld.shared.f32 	%f61, [%r26+2508];
	fma.rn.f32 	%f62, %f60, %f61, %f59;
	ld.shared.f32 	%f63, [%r15+80];
	ld.shared.f32 	%f64, [%r26+2640];
	fma.rn.f32 	%f65, %f63, %f64, %f62;
	ld.shared.f32 	%f66, [%r15+84];
	ld.shared.f32 	%f67, [%r26+2772];
	fma.rn.f32 	%f68, %f66, %f67, %f65;
	ld.shared.f32 	%f69, [%r15+88];
	ld.shared.f32 	%f70, [%r26+2904];
	fma.rn.f32 	%f71, %f69, %f70, %f68;
	ld.shared.f32 	%f72, [%r15+92];
	ld.shared.f32 	%f73, [%r26+3036];
	fma.rn.f32 	%f74, %f72, %f73, %f71;
	ld.shared.f32 	%f75, [%r15+96];
	ld.shared.f32 	%f76, [%r26+3168];
	fma.rn.f32 	%f77, %f75, %f76, %f74;
	ld.shared.f32 	%f78, [%r15+100];
	ld.shared.f32 	%f79, [%r26+3300];
	fma.rn.f32 	%f80, %f78, %f79, %f77;
	ld.shared.f32 	%f81, [%r15+104];
	ld.shared.f32 	%f82, [%r26+3432];
	fma.rn.f32 	%f83, %f81, %f82, %f80;
	ld.shared.f32 	%f84, [%r15+108];
	ld.shared.f32 	%f85, [%r26+3564];
	fma.rn.f32 	%f86, %f84, %f85, %f83;
	ld.shared.f32 	%f87, [%r15+112];
	ld.shared.f32 	%f88, [%r26+3696];
	fma.rn.f32 	%f89, %f87, %f88, %f86;
	ld.shared.f32 	%f90, [%r15+116];
	ld.shared.f32 	%f91, [%r26+3828];
	fma.rn.f32 	%f92, %f90, %f91, %f89;
	ld.shared.f32 	%f93, [%r15+120];
	ld.shared.f32 	%f94, [%r26+3960];
	fma.rn.f32 	%f95, %f93, %f94, %f92;
	ld.shared.f32 	%f96, [%r15+124];
	ld.shared.f32 	%f97, [%r26+4092];
	fma.rn.f32 	%f98, %f96, %f97, %f95;
	cvta.to.global.u64 	%rd8, %rd2;
	mad.lo.s32 	%r27, %r1, %r5, %r10;
	mul.wide.s32 	%rd9, %r27, 4;
	add.s64 	%rd10, %rd8, %rd9;
	st.global.f32 	[%rd10], %f98;
	ret;

}


// ===== COMPILED SASS (sm_100) =====

	.target	sm_100

	.elftype	@"ET_EXEC"


//--------------------- .note.nv.tkinfo           --------------------------
	.section	.note.nv.tkinfo,"",@"SHT_NOTE"
	.sectionflags	@"SHF_NOTE_NV_TKINFO"
	.tkinfo
        /*0018*/ 	.word	0x00000002
        /*0030*/ 	.string	""
        /*0030*/ 	.string	"ptxas"
        /*0030*/ 	.string	"Cuda compilation tools, release 13.0, V13.0.88"
        /*0030*/ 	.string	"Build cuda_13.0.r13.0/compiler.36424714_0"
        /*0030*/ 	.string	"-arch sm_100 -m 64 "



//--------------------- .note.nv.cuinfo           --------------------------
	.section	.note.nv.cuinfo,"",@"SHT_NOTE"
	.sectionflags	@"SHF_NOTE_NV_CUINFO"
        /*0018*/ 	.short	0x0002
        /*001a*/ 	.short	0x0064
        /*001c*/ 	.short	0x0082
	.zero		2


//--------------------- .nv.info                  --------------------------
	.section	.nv.info,"",@"SHT_CUDA_INFO"
	.align	4


	//----- nvinfo : EIATTR_REGCOUNT
	.align		4
        /*0000*/ 	.byte	0x04, 0x2f
        /*0002*/ 	.short	(.L_1 - .L_0)
	.align		4
.L_0:
        /*0004*/ 	.word	index@(_Z14simpleMultiplyPfS_i)
        /*0008*/ 	.word	0x00000020


	//----- nvinfo : EIATTR_FRAME_SIZE
	.align		4
.L_1:
        /*000c*/ 	.byte	0x04, 0x11
        /*000e*/ 	.short	(.L_3 - .L_2)
	.align		4
.L_2:
        /*0010*/ 	.word	index@(_Z14simpleMultiplyPfS_i)
        /*0014*/ 	.word	0x00000000


	//----- nvinfo : EIATTR_REGCOUNT
	.align		4
.L_3:
        /*0018*/ 	.byte	0x04, 0x2f
        /*001a*/ 	.short	(.L_5 - .L_4)
	.align		4
.L_4:
        /*001c*/ 	.word	index@(_Z17coalescedMultiplyPfS_i)
        /*0020*/ 	.word	0x00000020


	//----- nvinfo : EIATTR_FRAME_SIZE
	.align		4
.L_5:
        /*0024*/ 	.byte	0x04, 0x11
        /*0026*/ 	.short	(.L_7 - .L_6)
	.align		4
.L_6:
        /*0028*/ 	.word	index@(_Z17coalescedMultiplyPfS_i)
        /*002c*/ 	.word	0x00000000


	//----- nvinfo : EIATTR_REGCOUNT
	.align		4
.L_7:
        /*0030*/ 	.byte	0x04, 0x2f
        /*0032*/ 	.short	(.L_9 - .L_8)
	.align		4
.L_8:
        /*0034*/ 	.word	index@(_Z24bankConflictFreeMultiplyPfS_i)
        /*0038*/ 	.word	0x00000020


	//----- nvinfo : EIATTR_FRAME_SIZE
	.align		4
.L_9:
        /*003c*/ 	.byte	0x04, 0x11
        /*003e*/ 	.short	(.L_11 - .L_10)
	.align		4
.L_10:
        /*0040*/ 	.word	index@(_Z24bankConflictFreeMultiplyPfS_i)
        /*0044*/ 	.word	0x00000000


	//----- nvinfo : EIATTR_MIN_STACK_SIZE
	.align		4
.L_11:
        /*0048*/ 	.byte	0x04, 0x12
        /*004a*/ 	.short	(.L_13 - .L_12)
	.align		4
.L_12:
        /*004c*/ 	.word	index@(_Z24bankConflictFreeMultiplyPfS_i)
        /*0050*/ 	.word	0x00000000


	//----- nvinfo : EIATTR_MIN_STACK_SIZE
	.align		4
.L_13:
        /*0054*/ 	.byte	0x04, 0x12
        /*0056*/ 	.short	(.L_15 - .L_14)
	.align		4
.L_14:
        /*0058*/ 	.word	index@(_Z17coalescedMultiplyPfS_i)
        /*005c*/ 	.word	0x00000000


	//----- nvinfo : EIATTR_MIN_STACK_SIZE
	.align		4
.L_15:
        /*0060*/ 	.byte	0x04, 0x12
        /*0062*/ 	.short	(.L_17 - .L_16)
	.align		4
.L_16:
        /*0064*/ 	.word	index@(_Z14simpleMultiplyPfS_i)
        /*0068*/ 	.word	0x00000000
.L_17:


//--------------------- .nv.compat                --------------------------
	.section	.nv.compat,"",@"SHT_CUDA_COMPAT_INFO"
	.align	4
        /*0000*/ 	.byte	0x02, 0x09, 0x00, 0x00, 0x02, 0x02, 0x01, 0x00, 0x02, 0x05, 0x05, 0x00, 0x03, 0x07, 0x01, 0x01
        /*0010*/ 	.byte	0x02, 0x03, 0x00, 0x00, 0x02, 0x06, 0x01, 0x00, 0x04, 0x0b, 0x08, 0x00, 0x09, 0x00, 0x00, 0x00
        /*0020*/ 	.byte	0x00, 0x00, 0x00, 0x00


//--------------------- .nv.info._Z24bankConflictFreeMultiplyPfS_i --------------------------
	.section	.nv.info._Z24bankConflictFreeMultiplyPfS_i,"",@"SHT_CUDA_INFO"
	.sectionflags	@""
	.align	4


	//----- nvinfo : EIATTR_CUDA_API_VERSION
	.align		4
        /*0000*/ 	.byte	0x04, 0x37
        /*0002*/ 	.short	(.L_19 - .L_18)
.L_18:
        /*0004*/ 	.word	0x00000082


	//----- nvinfo : EIATTR_KPARAM_INFO
	.align		4
.L_19:
        /*0008*/ 	.byte	0x04, 0x17
        /*000a*/ 	.short	(.L_21 - .L_20)
.L_20:
        /*000c*/ 	.word	0x00000000
        /*0010*/ 	.short	0x0002
        /*0012*/ 	.short	0x0010
        /*0014*/ 	.byte	0x00, 0xf0, 0x11, 0x00


	//----- nvinfo : EIATTR_KPARAM_INFO
	.align		4
.L_21:
        /*0018*/ 	.byte	0x04, 0x17
        /*001a*/ 	.short	(.L_23 - .L_22)
.L_22:
        /*001c*/ 	.word	0x00000000
        /*0020*/ 	.short	0x0001
        /*0022*/ 	.short	0x0008
        /*0024*/ 	.byte	0x00, 0xf5, 0x21, 0x00


	//----- nvinfo : EIATTR_KPARAM_INFO
	.align		4
.L_23:
        /*0028*/ 	.byte	0x04, 0x17
        /*002a*/ 	.short	(.L_25 - .L_24)
.L_24:
        /*002c*/ 	.word	0x00000000
        /*0030*/ 	.short	0x0000
        /*0032*/ 	.short	0x0000
        /*0034*/ 	.byte	0x00, 0xf5, 0x21, 0x00


	//----- nvinfo : EIATTR_SPARSE_MMA_MASK
	.align		4
.L_25:
        /*0038*/ 	.byte	0x03, 0x50
        /*003a*/ 	.short	0x0000


	//----- nvinfo : EIATTR_MAXREG_COUNT
	.align		4
        /*003c*/ 	.byte	0x03, 0x1b
        /*003e*/ 	.short	0x00ff


	//----- nvinfo : EIATTR_NUM_BARRIERS
	.align		4
        /*0040*/ 	.byte	0x02, 0x4c
        /*0042*/ 	.byte	0x01
	.zero		1


	//----- nvinfo : EIATTR_MERCURY_ISA_VERSION
	.align		4
        /*0044*/ 	.byte	0x03, 0x5f
        /*0046*/ 	.short	0x0101


	//----- nvinfo : EIATTR_VRC_CTA_INIT_COUNT
	.align		4
        /*0048*/ 	.byte	0x02, 0x4a
	.zero		1
	.zero		1


	//----- nvinfo : EIATTR_EXIT_INSTR_OFFSETS
	.align		4
        /*004c*/ 	.byte	0x04, 0x1c
        /*004e*/ 	.short	(.L_27 - .L_26)


	//   ....[0]....
.L_26:
        /*0050*/ 	.word	0x000006c0


	//----- nvinfo : EIATTR_CBANK_PARAM_SIZE
	.align		4
.L_27:
        /*0054*/ 	.byte	0x03, 0x19
        /*0056*/ 	.short	0x0014


	//----- nvinfo : EIATTR_PARAM_CBANK
	.align		4
        /*0058*/ 	.byte	0x04, 0x0a
        /*005a*/ 	.short	(.L_29 - .L_28)
	.align		4
.L_28:
        /*005c*/ 	.word	index@(.nv.constant0._Z24bankConflictFreeMultiplyPfS_i)
        /*0060*/ 	.short	0x0380
        /*0062*/ 	.short	0x0014


	//----- nvinfo : EIATTR_SW_WAR
	.align		4
.L_29:
        /*0064*/ 	.byte	0x04, 0x36
        /*0066*/ 	.short	(.L_31 - .L_30)
.L_30:
        /*0068*/ 	.word	0x00000008
.L_31:


//--------------------- .nv.info._Z17coalescedMultiplyPfS_i --------------------------
	.section	.nv.info._Z17coalescedMultiplyPfS_i,"",@"SHT_CUDA_INFO"
	.sectionflags	@""
	.align	4


	//----- nvinfo : EIATTR_CUDA_API_VERSION
	.align		4
        /*0000*/ 	.byte	0x04, 0x37
        /*0002*/ 	.short	(.L_33 - .L_32)
.L_32:
        /*0004*/ 	.word	0x00000082


	//----- nvinfo : EIATTR_KPARAM_INFO
	.align		4
.L_33:
        /*0008*/ 	.byte	0x04, 0x17
        /*000a*/ 	.short	(.L_35 - .L_34)
.L_34:
        /*000c*/ 	.word	0x00000000
        /*0010*/ 	.short	0x0002
        /*0012*/ 	.short	0x0010
        /*0014*/ 	.byte	0x00, 0xf0, 0x11, 0x00


	//----- nvinfo : EIATTR_KPARAM_INFO
	.align		4
.L_35:
        /*0018*/ 	.byte	0x04, 0x17
        /*001a*/ 	.short	(.L_37 - .L_36)
.L_36:
        /*001c*/ 	.word	0x00000000
        /*0020*/ 	.short	0x0001
        /*0022*/ 	.short	0x0008
        /*0024*/ 	.byte	0x00, 0xf5, 0x21, 0x00


	//----- nvinfo : EIATTR_KPARAM_INFO
	.align		4
.L_37:
        /*0028*/ 	.byte	0x04, 0x17
        /*002a*/ 	.short	(.L_39 - .L_38)
.L_38:
        /*002c*/ 	.word	0x00000000
        /*0030*/ 	.short	0x0000
        /*0032*/ 	.short	0x0000
        /*0034*/ 	.byte	0x00, 0xf5, 0x21, 0x00


	//----- nvinfo : EIATTR_SPARSE_MMA_MASK
	.align		4
.L_39:
        /*0038*/ 	.byte	0x03, 0x50
        /*003a*/ 	.short	0x0000


	//----- nvinfo : EIATTR_MAXREG_COUNT
	.align		4
        /*003c*/ 	.byte	0x03, 0x1b
        /*003e*/ 	.short	0x00ff


	//----- nvinfo : EIATTR_NUM_BARRIERS
	.align		4
        /*0040*/ 	.byte	0x02, 0x4c
        /*0042*/ 	.byte	0x01
	.zero		1


	//----- nvinfo : EIATTR_MERCURY_ISA_VERSION
	.align		4
        /*0044*/ 	.byte	0x03, 0x5f
        /*0046*/ 	.short	0x0101


	//----- nvinfo : EIATTR_VRC_CTA_INIT_COUNT
	.align		4
        /*0048*/ 	.byte	0x02, 0x4a
	.zero		1
	.zero		1


	//----- nvinfo : EIATTR_EXIT_INSTR_OFFSETS
	.align		4
        /*004c*/ 	.byte	0x04, 0x1c
        /*004e*/ 	.short	(.L_41 - .L_40)


	//   ....[0]....
.L_40:
        /*0050*/ 	.word	0x000006c0


	//----- nvinfo : EIATTR_CBANK_PARAM_SIZE
	.align		4
.L_41:
        /*0054*/ 	.byte	0x03, 0x19
        /*0056*/ 	.short	0x0014


	//----- nvinfo : EIATTR_PARAM_CBANK
	.align		4
        /*0058*/ 	.byte	0x04, 0x0a
        /*005a*/ 	.short	(.L_43 - .L_42)
	.align		4
.L_42:
        /*005c*/ 	.word	index@(.nv.constant0._Z17coalescedMultiplyPfS_i)
        /*0060*/ 	.short	0x0380
        /*0062*/ 	.short	0x0014


	//----- nvinfo : EIATTR_SW_WAR
	.align		4
.L_43:
        /*0064*/ 	.byte	0x04, 0x36
        /*0066*/ 	.short	(.L_45 - .L_44)
.L_44:
        /*0068*/ 	.word	0x00000008
.L_45:


//--------------------- .nv.info._Z14simpleMultiplyPfS_i --------------------------
	.section	.nv.info._Z14simpleMultiplyPfS_i,"",@"SHT_CUDA_INFO"
	.sectionflags	@""
	.align	4


	//----- nvinfo : EIATTR_CUDA_API_VERSION
	.align		4
        /*0000*/ 	.byte	0x04, 0x37
        /*0002*/ 	.short	(.L_47 - .L_46)
.L_46:
        /*0004*/ 	.word	0x00000082


	//----- nvinfo : EIATTR_KPARAM_INFO
	.align		4
.L_47:
        /*0008*/ 	.byte	0x04, 0x17
        /*000a*/ 	.short	(.L_49 - .L_48)
.L_48:
        /*000c*/ 	.word	0x00000000
        /*0010*/ 	.short	0x0002
        /*0012*/ 	.short	0x0010
        /*0014*/ 	.byte	0x00, 0xf0, 0x11, 0x00


	//----- nvinfo : EIATTR_KPARAM_INFO
	.align		4
.L_49:
        /*0018*/ 	.byte	0x04, 0x17
        /*001a*/ 	.short	(.L_51 - .L_50)
.L_50:
        /*001c*/ 	.word	0x00000000
        /*0020*/ 	.short	0x0001
        /*0022*/ 	.short	0x0008
        /*0024*/ 	.byte	0x00, 0xf5, 0x21, 0x00


	//----- nvinfo : EIATTR_KPARAM_INFO
	.align		4
.L_51:
        /*0028*/ 	.byte	0x04, 0x17
        /*002a*/ 	.short	(.L_53 - .L_52)
.L_52:
        /*002c*/ 	.word	0x00000000
        /*0030*/ 	.short	0x0000
        /*0032*/ 	.short	0x0000
        /*0034*/ 	.byte	0x00, 0xf5, 0x21, 0x00


	//----- nvinfo : EIATTR_SPARSE_MMA_MASK
	.align		4
.L_53:
        /*0038*/ 	.byte	0x03, 0x50
        /*003a*/ 	.short	0x0000


	//----- nvinfo : EIATTR_MAXREG_COUNT
	.align		4
        /*003c*/ 	.byte	0x03, 0x1b
        /*003e*/ 	.short	0x00ff


	//----- nvinfo : EIATTR_MERCURY_ISA_VERSION
	.align		4
        /*0040*/ 	.byte	0x03, 0x5f
        /*0042*/ 	.short	0x0101


	//----- nvinfo : EIATTR_VRC_CTA_INIT_COUNT
	.align		4
        /*0044*/ 	.byte	0x02, 0x4a
	.zero		1
	.zero		1


	//----- nvinfo : EIATTR_EXIT_INSTR_OFFSETS
	.align		4
        /*0048*/ 	.byte	0x04, 0x1c
        /*004a*/ 	.short	(.L_55 - .L_54)


	//   ....[0]....
.L_54:
        /*004c*/ 	.word	0x00000740


	//----- nvinfo : EIATTR_CBANK_PARAM_SIZE
	.align		4
.L_55:
        /*0050*/ 	.byte	0x03, 0x19
        /*0052*/ 	.short	0x0014


	//----- nvinfo : EIATTR_PARAM_CBANK
	.align		4
        /*0054*/ 	.byte	0x04, 0x0a
        /*0056*/ 	.short	(.L_57 - .L_56)
	.align		4
.L_56:
        /*0058*/ 	.word	index@(.nv.constant0._Z14simpleMultiplyPfS_i)
        /*005c*/ 	.short	0x0380
        /*005e*/ 	.short	0x0014


	//----- nvinfo : EIATTR_SW_WAR
	.align		4
.L_57:
        /*0060*/ 	.byte	0x04, 0x36
        /*0062*/ 	.short	(.L_59 - .L_58)
.L_58:
        /*0064*/ 	.word	0x00000008
.L_59:


//--------------------- .nv.callgraph             --------------------------
	.section	.nv.callgraph,"",@"SHT_CUDA_CALLGRAPH"
	.align	4
	.sectionentsize	8
	.align		4
        /*0000*/ 	.word	0x00000000
	.align		4
        /*0004*/ 	.word	0xffffffff
	.align		4
        /*0008*/ 	.word	0x00000000
	.align		4
        /*000c*/ 	.word	0xfffffffe
	.align		4
        /*0010*/ 	.word	0x00000000
	.align		4
        /*0014*/ 	.word	0xfffffffd
	.align		4
        /*0018*/ 	.word	0x00000000
	.align		4
        /*001c*/ 	.word	0xfffffffc


//--------------------- .text._Z24bankConflictFreeMultiplyPfS_i --------------------------
	.section	.text._Z24bankConflictFreeMultiplyPfS_i,"ax",@progbits
	.align	128
        .global         _Z24bankConflictFreeMultiplyPfS_i
        .type           _Z24bankConflictFreeMultiplyPfS_i,@function
        .size           _Z24bankConflictFreeMultiplyPfS_i,(.L_x_3 - _Z24bankConflictFreeMultiplyPfS_i)
        .other          _Z24bankConflictFreeMultiplyPfS_i,@"STO_CUDA_ENTRY STV_DEFAULT"
_Z24bankConflictFreeMultiplyPfS_i:
.text._Z24bankConflictFreeMultiplyPfS_i:
[----:B------:R-:W-:Y:S01]  /*0000*/  LDC R1, c[0x0][0x37c] ;  /* 0x0000df00ff017b82 */ /* 0x000fe20000000800 */
[----:B------:R-:W0:Y:S07]  /*0010*/  S2R R10, SR_TID.Y ;  /* 0x00000000000a7919 */ /* 0x000e2e0000002200 */
[----:B------:R-:W0:Y:S01]  /*0020*/  S2UR UR6, SR_CTAID.Y ;  /* 0x00000000000679c3 */ /* 0x000e220000002600 */
[----:B------:R-:W1:Y:S01]  /*0030*/  LDCU.64 UR4, c[0x0][0x358] ;  /* 0x00006b00ff0477ac */ /* 0x000e620008000a00 */
[----:B------:R-:W2:Y:S06]  /*0040*/  S2R R0, SR_TID.X ;  /* 0x0000000000007919 */ /* 0x000eac0000002100 */
[----:B------:R-:W0:Y:S08]  /*0050*/  LDC R17, c[0x0][0x364] ;  /* 0x0000d900ff117b82 */ /* 0x000e300000000800 */
[----:B------:R-:W3:Y:S08]  /*0060*/  S2UR UR7, SR_CTAID.X ;  /* 0x00000000000779c3 */ /* 0x000ef00000002500 */
[----:B------:R-:W3:Y:S08]  /*0070*/  LDC R3, c[0x0][0x360] ;  /* 0x0000d800ff037b82 */ /* 0x000ef00000000800 */
[----:B------:R-:W4:Y:S01]  /*0080*/  LDC.64 R6, c[0x0][0x380] ;  /* 0x0000e000ff067b82 */ /* 0x000f220000000a00 */
[--C-:B0-----:R-:W-:Y:S01]  /*0090*/  IMAD R17, R17, UR6, R10.reuse ;  /* 0x0000000611117c24 */ /* 0x101fe2000f8e020a */
[----:B------:R-:W-:Y:S01]  /*00a0*/  MOV R2, 0x400 ;  /* 0x0000040000027802 */ /* 0x000fe20000000f00 */
[----:B------:R-:W0:Y:S03]  /*00b0*/  LDCU UR6, c[0x0][0x390] ;  /* 0x00007200ff0677ac */ /* 0x000e260008000800 */
[----:B--2---:R-:W-:Y:S01]  /*00c0*/  LEA R5, R17, R0, 0x5 ;  /* 0x0000000011057211 */ /* 0x004fe200078e28ff */
[----:B---3--:R-:W-:-:S05]  /*00d0*/  IMAD R9, R3, UR7, R10 ;  /* 0x0000000703097c24 */ /* 0x008fca000f8e020a */
[----:B------:R-:W-:Y:S01]  /*00e0*/  LEA R9, R9, R0, 0x5 ;  /* 0x0000000009097211 */ /* 0x000fe200078e28ff */
[----:B----4-:R-:W-:-:S04]  /*00f0*/  IMAD.WIDE.U32 R4, R5, 0x4, R6 ;  /* 0x0000000405047825 */ /* 0x010fc800078e0006 */
[----:B------:R-:W-:Y:S01]  /*0100*/  IMAD.WIDE.U32 R6, R9, 0x4, R6 ;  /* 0x0000000409067825 */ /* 0x000fe200078e0006 */
[----:B-1----:R-:W2:Y:S04]  /*0110*/  LDG.E R12, desc[UR4][R4.64] ;  /* 0x00000004040c7981 */ /* 0x002ea8000c1e1900 */
[----:B------:R-:W3:Y:S01]  /*0120*/  LDG.E R14, desc[UR4][R6.64] ;  /* 0x00000004060e7981 */ /* 0x000ee2000c1e1900 */
[----:B------:R-:W-:Y:S01]  /*0130*/  IADD3 R8, PT, PT, R2, 0x1000, RZ ;  /* 0x0000100002087810 */ /* 0x000fe20007ffe0ff */
[----:B------:R-:W1:Y:S02]  /*0140*/  S2R R9, SR_CgaCtaId ;  /* 0x0000000000097919 */ /* 0x000e640000008800 */
[C---:B-1----:R-:W-:Y:S02]  /*0150*/  LEA R19, R9.reuse, R2, 0x18 ;  /* 0x0000000209137211 */ /* 0x042fe400078ec0ff */
[----:B------:R-:W-:-:S02]  /*0160*/  LEA R9, R9, R8, 0x18 ;  /* 0x0000000809097211 */ /* 0x000fc400078ec0ff */
[----:B------:R-:W-:-:S03]  /*0170*/  LEA R19, R10, R19, 0x7 ;  /* 0x000000130a137211 */ /* 0x000fc600078e38ff */
[C---:B------:R-:W-:Y:S01]  /*0180*/  IMAD R9, R0.reuse, 0x84, R9 ;  /* 0x0000008400097824 */ /* 0x040fe200078e0209 */
[----:B------:R-:W-:-:S03]  /*0190*/  LEA R13, R0, R19, 0x2 ;  /* 0x00000013000d7211 */ /* 0x000fc600078e10ff */
[----:B------:R-:W-:Y:S01]  /*01a0*/  IMAD R2, R0, -0x80, R9 ;  /* 0xffffff8000027824 */ /* 0x000fe200078e0209 */
[----:B------:R-:W-:Y:S01]  /*01b0*/  LEA R15, R10, R9, 0x2 ;  /* 0x000000090a0f7211 */ /* 0x000fe200078e10ff */
[----:B------:R-:W-:-:S04]  /*01c0*/  IMAD R0, R3, UR7, R0 ;  /* 0x0000000703007c24 */ /* 0x000fc8000f8e0200 */
[----:B0-----:R-:W-:Y:S01]  /*01d0*/  IMAD R17, R17, UR6, R0 ;  /* 0x0000000611117c24 */ /* 0x001fe2000f8e0200 */
[----:B--2---:R-:W-:Y:S04]  /*01e0*/  STS [R13], R12 ;  /* 0x0000000c0d007388 */ /* 0x004fe80000000800 */
[----:B---3--:R-:W-:Y:S01]  /*01f0*/  STS [R15], R14 ;  /* 0x0000000e0f007388 */ /* 0x008fe20000000800 */
[----:B------:R-:W-:Y:S06]  /*0200*/  BAR.SYNC.DEFER_BLOCKING 0x0 ;  /* 0x0000000000007b1d */ /* 0x000fec0000010000 */
[----:B------:R-:W-:Y:S04]  /*0210*/  LDS R23, [R2] ;  /* 0x0000000002177984 */ /* 0x000fe80000000800 */
[----:B------:R-:W0:Y:S04]  /*0220*/  LDS.128 R4, [R19] ;  /* 0x0000000013047984 */ /* 0x000e280000000c00 */
[----:B------:R-:W1:Y:S04]  /*0230*/  LDS R29, [R2+0x84] ;  /* 0x00008400021d7984 */ /* 0x000e680000000800 */
[----:B------:R-:W2:Y:S04]  /*0240*/  LDS R24, [R2+0x108] ;  /* 0x0001080002187984 */ /* 0x000ea80000000800 */
[----:B------:R-:W3:Y:S04]  /*0250*/  LDS R22, [R2+0x18c] ;  /* 0x00018c0002167984 */ /* 0x000ee80000000800 */
[----:B------:R-:W-:Y:S04]  /*0260*/  LDS R21, [R2+0x210] ;  /* 0x0002100002157984 */ /* 0x000fe80000000800 */
[----:B------:R-:W4:Y:S04]  /*0270*/  LDS.128 R8, [R19+0x10] ;  /* 0x0000100013087984 */ /* 0x000f280000000c00 */
[----:B------:R-:W5:Y:S04]  /*0280*/  LDS R18, [R2+0x294] ;  /* 0x0002940002127984 */ /* 0x000f680000000800 */
[----:B------:R-:W5:Y:S04]  /*0290*/  LDS R25, [R2+0x318] ;  /* 0x0003180002197984 */ /* 0x000f680000000800 */
[----:B------:R-:W5:Y:S04]  /*02a0*/  LDS R20, [R2+0x39c] ;  /* 0x00039c0002147984 */ /* 0x000f680000000800 */
[----:B------:R-:W-:Y:S04]  /*02b0*/  LDS R27, [R2+0x420] ;  /* 0x00042000021b7984 */ /* 0x000fe80000000800 */
[----:B------:R-:W5:Y:S01]  /*02c0*/  LDS.128 R12, [R19+0x20] ;  /* 0x00002000130c7984 */ /* 0x000f620000000c00 */
[----:B0-----:R-:W-:-:S03]  /*02d0*/  FFMA R4, R4, R23, RZ ;  /* 0x0000001704047223 */ /* 0x001fc600000000ff */
[----:B------:R-:W0:Y:S01]  /*02e0*/  LDS R16, [R2+0x4a4] ;  /* 0x0004a40002107984 */ /* 0x000e220000000800 */
[----:B-1----:R-:W-:-:S03]  /*02f0*/  FFMA R5, R29, R5, R4 ;  /* 0x000000051d057223 */ /* 0x002fc60000000004 */
[----:B------:R-:W1:Y:S01]  /*0300*/  LDS R23, [R2+0x528] ;  /* 0x0005280002177984 */ /* 0x000e620000000800 */
[----:B--2---:R-:W-:-:S03]  /*0310*/  FFMA R5, R24, R6, R5 ;  /* 0x0000000618057223 */ /* 0x004fc60000000005 */
[----:B------:R-:W-:Y:S01]  /*0320*/  LDS R24, [R2+0xdec] ;  /* 0x000dec0002187984 */ /* 0x000fe20000000800 */
[----:B---3--:R-:W-:-:S03]  /*0330*/  FFMA R5, R22, R7, R5 ;  /* 0x0000000716057223 */ /* 0x008fc60000000005 */
[----:B------:R-:W2:Y:S01]  /*0340*/  LDS R22, [R2+0x5ac] ;  /* 0x0005ac0002167984 */ /* 0x000ea20000000800 */
[----:B----4-:R-:W-:-:S03]  /*0350*/  FFMA R29, R8, R21, R5 ;  /* 0x00000015081d7223 */ /* 0x010fc60000000005 */
[----:B------:R-:W-:Y:S01]  /*0360*/  LDS R21, [R2+0x630] ;  /* 0x0006300002157984 */ /* 0x000fe20000000800 */
[----:B-----5:R-:W-:-:S03]  /*0370*/  FFMA R8, R18, R9, R29 ;  /* 0x0000000912087223 */ /* 0x020fc6000000001d */
[----:B------:R-:W3:Y:S01]  /*0380*/  LDS.128 R4, [R19+0x30] ;  /* 0x0000300013047984 */ /* 0x000ee20000000c00 */
[----:B------:R-:W-:-:S03]  /*0390*/  FFMA R9, R25, R10, R8 ;  /* 0x0000000a19097223 */ /* 0x000fc60000000008 */
[----:B------:R-:W4:Y:S01]  /*03a0*/  LDS R18, [R2+0x6b4] ;  /* 0x0006b40002127984 */ /* 0x000f220000000800 */
[----:B------:R-:W-:-:S03]  /*03b0*/  FFMA R9, R20, R11, R9 ;  /* 0x0000000b14097223 */ /* 0x000fc60000000009 */
[----:B------:R-:W5:Y:S04]  /*03c0*/  LDS R25, [R2+0x738] ;  /* 0x0007380002197984 */ /* 0x000f680000000800 */
[----:B------:R-:W5:Y:S01]  /*03d0*/  LDS R20, [R2+0x7bc] ;  /* 0x0007bc0002147984 */ /* 0x000f620000000800 */
[----:B------:R-:W-:-:S03]  /*03e0*/  FFMA R29, R12, R27, R9 ;  /* 0x0000001b0c1d7223 */ /* 0x000fc60000000009 */
[----:B------:R-:W-:Y:S01]  /*03f0*/  LDS R27, [R2+0x840] ;  /* 0x00084000021b7984 */ /* 0x000fe20000000800 */
[----:B0-----:R-:W-:-:S03]  /*0400*/  FFMA R12, R16, R13, R29 ;  /* 0x0000000d100c7223 */ /* 0x001fc6000000001d */
[----:B------:R-:W0:Y:S01]  /*0410*/  LDS.128 R8, [R19+0x40] ;  /* 0x0000400013087984 */ /* 0x000e220000000c00 */
[----:B-1----:R-:W-:-:S03]  /*0420*/  FFMA R13, R23, R14, R12 ;  /* 0x0000000e170d7223 */ /* 0x002fc6000000000c */
[----:B------:R-:W1:Y:S04]  /*0430*/  LDS R16, [R2+0x8c4] ;  /* 0x0008c40002107984 */ /* 0x000e680000000800 */
[----:B------:R-:W1:Y:S01]  /*0440*/  LDS R23, [R2+0x948] ;  /* 0x0009480002177984 */ /* 0x000e620000000800 */
[----:B--2---:R-:W-:-:S03]  /*0450*/  FFMA R13, R22, R15, R13 ;  /* 0x0000000f160d7223 */ /* 0x004fc6000000000d */
[----:B------:R-:W2:Y:S01]  /*0460*/  LDS R22, [R2+0x9cc] ;  /* 0x0009cc0002167984 */ /* 0x000ea20000000800 */
[----:B---3--:R-:W-:-:S03]  /*0470*/  FFMA R29, R4, R21, R13 ;  /* 0x00000015041d7223 */ /* 0x008fc6000000000d */
[----:B------:R-:W-:Y:S01]  /*0480*/  LDS R21, [R2+0xa50] ;  /* 0x000a500002157984 */ /* 0x000fe20000000800 */
[----:B----4-:R-:W-:-:S03]  /*0490*/  FFMA R4, R18, R5, R29 ;  /* 0x0000000512047223 */ /* 0x010fc6000000001d */
[----:B------:R-:W3:Y:S01]  /*04a0*/  LDS.128 R12, [R19+0x50] ;  /* 0x00005000130c7984 */ /* 0x000ee20000000c00 */
[----:B-----5:R-:W-:-:S03]  /*04b0*/  FFMA R5, R25, R6, R4 ;  /* 0x0000000619057223 */ /* 0x020fc60000000004 */
[----:B------:R-:W4:Y:S01]  /*04c0*/  LDS R18, [R2+0xad4] ;  /* 0x000ad40002127984 */ /* 0x000f220000000800 */
[----:B------:R-:W-:-:S03]  /*04d0*/  FFMA R5, R20, R7, R5 ;  /* 0x0000000714057223 */ /* 0x000fc60000000005 */
[----:B------:R-:W5:Y:S04]  /*04e0*/  LDS R25, [R2+0xb58] ;  /* 0x000b580002197984 */ /* 0x000f680000000800 */
[----:B------:R-:W5:Y:S01]  /*04f0*/  LDS R20, [R2+0xbdc] ;  /* 0x000bdc0002147984 */ /* 0x000f620000000800 */
[----:B0-----:R-:W-:-:S03]  /*0500*/  FFMA R29, R8, R27, R5 ;  /* 0x0000001b081d7223 */ /* 0x001fc60000000005 */
[----:B------:R-:W-:Y:S01]  /*0510*/  LDS R27, [R2+0xc60] ;  /* 0x000c6000021b7984 */ /* 0x000fe20000000800 */
[----:B-1----:R-:W-:-:S03]  /*0520*/  FFMA R8, R16, R9, R29 ;  /* 0x0000000910087223 */ /* 0x002fc6000000001d */
[----:B------:R-:W0:Y:S01]  /*0530*/  LDS.128 R4, [R19+0x60] ;  /* 0x0000600013047984 */ /* 0x000e220000000c00 */
[----:B------:R-:W-:-:S03]  /*0540*/  FFMA R23, R23, R10, R8 ;  /* 0x0000000a17177223 */ /* 0x000fc60000000008 */
[----:B------:R-:W1:Y:S01]  /*0550*/  LDS R16, [R2+0xce4] ;  /* 0x000ce40002107984 */ /* 0x000e620000000800 */
[----:B--2---:R-:W-:-:S03]  /*0560*/  FFMA R22, R22, R11, R23 ;  /* 0x0000000b16167223 */ /* 0x004fc60000000017 */
[----:B------:R-:W2:Y:S04]  /*0570*/  LDS R29, [R2+0xd68] ;  /* 0x000d6800021d7984 */ /* 0x000ea80000000800 */
[----:B------:R-:W-:Y:S04]  /*0580*/  LDS R23, [R2+0xe70] ;  /* 0x000e700002177984 */ /* 0x000fe80000000800 */
[----:B------:R-:W2:Y:S01]  /*0590*/  LDS.128 R8, [R19+0x70] ;  /* 0x0000700013087984 */ /* 0x000ea20000000c00 */
[----:B---3--:R-:W-:-:S03]  /*05a0*/  FFMA R21, R12, R21, R22 ;  /* 0x000000150c157223 */ /* 0x008fc60000000016 */
[----:B------:R-:W3:Y:S01]  /*05b0*/  LDS R22, [R2+0xef4] ;  /* 0x000ef40002167984 */ /* 0x000ee20000000800 */
[----:B----4-:R-:W-:-:S03]  /*05c0*/  FFMA R12, R18, R13, R21 ;  /* 0x0000000d120c7223 */ /* 0x010fc60000000015 */
[----:B------:R-:W4:Y:S01]  /*05d0*/  LDS R21, [R2+0xf78] ;  /* 0x000f780002157984 */ /* 0x000f220000000800 */
[----:B-----5:R-:W-:-:S03]  /*05e0*/  FFMA R25, R25, R14, R12 ;  /* 0x0000000e19197223 */ /* 0x020fc6000000000c */
[----:B------:R-:W5:Y:S01]  /*05f0*/  LDS R18, [R2+0xffc] ;  /* 0x000ffc0002127984 */ /* 0x000f620000000800 */
[----:B------:R-:W3:Y:S01]  /*0600*/  LDC.64 R12, c[0x0][0x388] ;  /* 0x0000e200ff0c7b82 */ /* 0x000ee20000000a00 */
[----:B------:R-:W-:-:S04]  /*0610*/  FFMA R15, R20, R15, R25 ;  /* 0x0000000f140f7223 */ /* 0x000fc80000000019 */
[----:B0-----:R-:W-:-:S04]  /*0620*/  FFMA R15, R4, R27, R15 ;  /* 0x0000001b040f7223 */ /* 0x001fc8000000000f */
[----:B-1----:R-:W-:-:S04]  /*0630*/  FFMA R16, R16, R5, R15 ;  /* 0x0000000510107223 */ /* 0x002fc8000000000f */
[----:B--2---:R-:W-:-:S04]  /*0640*/  FFMA R29, R29, R6, R16 ;  /* 0x000000061d1d7223 */ /* 0x004fc80000000010 */
[----:B------:R-:W-:Y:S01]  /*0650*/  FFMA R7, R24, R7, R29 ;  /* 0x0000000718077223 */ /* 0x000fe2000000001d */
[----:B---3--:R-:W-:-:S04]  /*0660*/  IMAD.WIDE R12, R17, 0x4, R12 ;  /* 0x00000004110c7825 */ /* 0x008fc800078e020c */
[----:B------:R-:W-:-:S04]  /*0670*/  FFMA R7, R8, R23, R7 ;  /* 0x0000001708077223 */ /* 0x000fc80000000007 */
[----:B------:R-:W-:-:S04]  /*0680*/  FFMA R22, R22, R9, R7 ;  /* 0x0000000916167223 */ /* 0x000fc80000000007 */
[----:B----4-:R-:W-:-:S04]  /*0690*/  FFMA R21, R21, R10, R22 ;  /* 0x0000000a15157223 */ /* 0x010fc80000000016 */
[----:B-----5:R-:W-:-:S05]  /*06a0*/  FFMA R11, R18, R11, R21 ;  /* 0x0000000b120b7223 */ /* 0x020fca0000000015 */
[----:B------:R-:W-:Y:S01]  /*06b0*/  STG.E desc[UR4][R12.64], R11 ;  /* 0x0000000b0c007986 */ /* 0x000fe2000c101904 */
[----:B------:R-:W-:Y:S05]  /*06c0*/  EXIT ;  /* 0x000000000000794d */ /* 0x000fea0003800000 */
.L_x_0:
[----:B------:R-:W-:-:S00]  /*06d0*/  BRA `(.L_x_0) ;  /* 0xfffffffc00fc7947 */ /* 0x000fc0000383ffff */
[----:B------:R-:W-:-:S00]  /*06e0*/  NOP ;  /* 0x0000000000007918 */ /* 0x000fc00000000000 */
        /* <DEDUP_REMOVED lines=9> */
.L_x_3:


//--------------------- .text._Z17coalescedMultiplyPfS_i --------------------------
	.section	.text._Z17coalescedMultiplyPfS_i,"ax",@progbits
	.align	128
        .global         _Z17coalescedMultiplyPfS_i
        .type           _Z17coalescedMultiplyPfS_i,@function
        .size           _Z17coalescedMultiplyPfS_i,(.L_x_4 - _Z17coalescedMultiplyPfS_i)
        .other          _Z17coalescedMultiplyPfS_i,@"STO_CUDA_ENTRY STV_DEFAULT"
_Z17coalescedMultiplyPfS_i:
.text._Z17coalescedMultiplyPfS_i:
        /* <DEDUP_REMOVED lines=9> */
[----:B0-----:R-:W-:-:S05]  /*0090*/  IMAD R17, R17, UR4, R2 ;  /* 0x0000000411117c24 */ /* 0x001fca000f8e0202 */
[----:B--2---:R-:W-:Y:S01]  /*00a0*/  LEA R5, R17, R0, 0x5 ;  /* 0x0000000011057211 */ /* 0x004fe200078e28ff */
[----:B---3--:R-:W-:-:S05]  /*00b0*/  IMAD R9, R3, UR7, R2 ;  /* 0x0000000703097c24 */ /* 0x008fca000f8e0202 */
[----:B------:R-:W-:Y:S01]  /*00c0*/  LEA R9, R9, R0, 0x5 ;  /* 0x0000000009097211 */ /* 0x000fe200078e28ff */
[----:B----4-:R-:W-:-:S04]  /*00d0*/  IMAD.WIDE.U32 R4, R5, 0x4, R6 ;  /* 0x0000000405047825 */ /* 0x010fc800078e0006 */
[----:B------:R-:W-:Y:S01]  /*00e0*/  IMAD.WIDE.U32 R6, R9, 0x4, R6 ;  /* 0x0000000409067825 */ /* 0x000fe200078e0006 */
[----:B-1----:R-:W2:Y:S04]  /*00f0*/  LDG.E R12, desc[UR8][R4.64] ;  /* 0x00000008040c7981 */ /* 0x002ea8000c1e1900 */
[----:B------:R-:W3:Y:S01]  /*0100*/  LDG.E R14, desc[UR8][R6.64] ;  /* 0x00000008060e7981 */ /* 0x000ee2000c1e1900 */
[----:B------:R-:W0:Y:S01]  /*0110*/  S2UR UR6, SR_CgaCtaId ;  /* 0x00000000000679c3 */ /* 0x000e220000008800 */
[----:B------:R-:W-:Y:S02]  /*0120*/  UMOV UR4, 0x400 ;  /* 0x0000040000047882 */ /* 0x000fe40000000000 */
[----:B------:R-:W-:Y:S02]  /*0130*/  UIADD3 UR5, UPT, UPT, UR4, 0x1000, URZ ;  /* 0x0000100004057890 */ /* 0x000fe4000fffe0ff */
[----:B0-----:R-:W-:-:S02]  /*0140*/  ULEA UR4, UR6, UR4, 0x18 ;  /* 0x0000000406047291 */ /* 0x001fc4000f8ec0ff */
[----:B------:R-:W-:-:S04]  /*0150*/  ULEA UR5, UR6, UR5, 0x18 ;  /* 0x0000000506057291 */ /* 0x000fc8000f8ec0ff */
[----:B------:R-:W-:Y:S02]  /*0160*/  LEA R19, R2, UR4, 0x7 ;  /* 0x0000000402137c11 */ /* 0x000fe4000f8e38ff */
[C---:B------:R-:W-:Y:S02]  /*0170*/  LEA R9, R0.reuse, UR5, 0x7 ;  /* 0x0000000500097c11 */ /* 0x040fe4000f8e38ff */
[----:B------:R-:W-:Y:S01]  /*0180*/  LEA R13, R0, R19, 0x2 ;  /* 0x00000013000d7211 */ /* 0x000fe200078e10ff */
[----:B------:R-:W0:Y:S01]  /*0190*/  LDCU UR4, c[0x0][0x390] ;  /* 0x00007200ff0477ac */ /* 0x000e220008000800 */
[----:B------:R-:W-:Y:S01]  /*01a0*/  LEA R15, R2, R9, 0x2 ;  /* 0x00000009020f7211 */ /* 0x000fe200078e10ff */
[----:B------:R-:W-:Y:S02]  /*01b0*/  IMAD R2, R0, -0x7c, R9 ;  /* 0xffffff8400027824 */ /* 0x000fe400078e0209 */
        /* <DEDUP_REMOVED lines=81> */
.L_x_1:
        /* <DEDUP_REMOVED lines=11> */
.L_x_4:


//--------------------- .text._Z14simpleMultiplyPfS_i --------------------------
	.section	.text._Z14simpleMultiplyPfS_i,"ax",@progbits
	.align	128
        .global         _Z14simpleMultiplyPfS_i
        .type           _Z14simpleMultiplyPfS_i,@function
        .size           _Z14simpleMultiplyPfS_i,(.L_x_5 - _Z14simpleMultiplyPfS_i)
        .other          _Z14simpleMultiplyPfS_i,@"STO_CUDA_ENTRY STV_DEFAULT"
_Z14simpleMultiplyPfS_i:
.text._Z14simpleMultiplyPfS_i:
[----:B------:R-:W-:Y:S01]  /*0000*/  LDC R1, c[0x0][0x37c] ;  /* 0x0000df00ff017b82 */ /* 0x000fe20000000800 */
[----:B------:R-:W0:Y:S07]  /*0010*/  S2R R0, SR_TID.Y ;  /* 0x0000000000007919 */ /* 0x000e2e0000002200 */
[----:B------:R-:W0:Y:S01]  /*0020*/  S2UR UR6, SR_CTAID.Y ;  /* 0x00000000000679c3 */ /* 0x000e220000002600 */
[----:B------:R-:W1:Y:S01]  /*0030*/  LDCU.64 UR4, c[0x0][0x358] ;  /* 0x00006b00ff0477ac */ /* 0x000e620008000a00 */
[----:B------:R-:W2:Y:S06]  /*0040*/  S2R R3, SR_TID.X ;  /* 0x0000000000037919 */ /* 0x000eac0000002100 */
[----:B------:R-:W0:Y:S08]  /*0050*/  LDC R7, c[0x0][0x364] ;  /* 0x0000d900ff077b82 */ /* 0x000e300000000800 */
[----:B------:R-:W2:Y:S08]  /*0060*/  S2UR UR7, SR_CTAID.X ;  /* 0x00000000000779c3 */ /* 0x000eb00000002500 */
[----:B------:R-:W2:Y:S08]  /*0070*/  LDC R6, c[0x0][0x360] ;  /* 0x0000d800ff067b82 */ /* 0x000eb00000000800 */
[----:B------:R-:W3:Y:S01]  /*0080*/  LDC.64 R4, c[0x0][0x380] ;  /* 0x0000e000ff047b82 */ /* 0x000ee20000000a00 */
[----:B0-----:R-:W-:Y:S01]  /*0090*/  IMAD R7, R7, UR6, R0 ;  /* 0x0000000607077c24 */ /* 0x001fe2000f8e0200 */
[----:B------:R-:W0:Y:S01]  /*00a0*/  LDCU UR6, c[0x0][0x390] ;  /* 0x00007200ff0677ac */ /* 0x000e220008000800 */
[----:B--2---:R-:W-:-:S03]  /*00b0*/  IMAD R6, R6, UR7, R3 ;  /* 0x0000000706067c24 */ /* 0x004fc6000f8e0203 */
[----:B------:R-:W-:Y:S02]  /*00c0*/  SHF.L.U32 R3, R7, 0x5, RZ ;  /* 0x0000000507037819 */ /* 0x000fe400000006ff */
[----:B------:R-:W-:-:S03]  /*00d0*/  SHF.L.U32 R9, R6, 0x5, RZ ;  /* 0x0000000506097819 */ /* 0x000fc600000006ff */
[----:B---3--:R-:W-:-:S04]  /*00e0*/  IMAD.WIDE.U32 R2, R3, 0x4, R4 ;  /* 0x0000000403027825 */ /* 0x008fc800078e0004 */
[----:B------:R-:W-:Y:S01]  /*00f0*/  IMAD.WIDE R4, R9, 0x4, R4 ;  /* 0x0000000409047825 */ /* 0x000fe200078e0204 */
[----:B-1----:R-:W2:Y:S04]  /*0100*/  LDG.E R0, desc[UR4][R2.64] ;  /* 0x0000000402007981 */ /* 0x002ea8000c1e1900 */
[----:B------:R-:W2:Y:S04]  /*0110*/  LDG.E R15, desc[UR4][R4.64] ;  /* 0x00000004040f7981 */ /* 0x000ea8000c1e1900 */
[----:B------:R-:W3:Y:S04]  /*0120*/  LDG.E R17, desc[UR4][R2.64+0x4] ;  /* 0x0000040402117981 */ /* 0x000ee8000c1e1900 */
[----:B------:R-:W3:Y:S04]  /*0130*/  LDG.E R14, desc[UR4][R4.64+0x4] ;  /* 0x00000404040e7981 */ /* 0x000ee8000c1e1900 */
[----:B------:R-:W4:Y:S04]  /*0140*/  LDG.E R19, desc[UR4][R2.64+0x8] ;  /* 0x0000080402137981 */ /* 0x000f28000c1e1900 */
[----:B------:R-:W4:Y:S04]  /*0150*/  LDG.E R16, desc[UR4][R4.64+0x8] ;  /* 0x0000080404107981 */ /* 0x000f28000c1e1900 */
[----:B------:R-:W5:Y:S04]  /*0160*/  LDG.E R20, desc[UR4][R2.64+0xc] ;  /* 0x00000c0402147981 */ /* 0x000f68000c1e1900 */
        /* <DEDUP_REMOVED lines=14> */
[----:B------:R-:W5:Y:S01]  /*0250*/  LDG.E R29, desc[UR4][R4.64+0x7c] ;  /* 0x00007c04041d7981 */ /* 0x000f62000c1e1900 */
[----:B--2---:R-:W-:-:S03]  /*0260*/  FFMA R0, R0, R15, RZ ;  /* 0x0000000f00007223 */ /* 0x004fc600000000ff */
[----:B------:R-:W2:Y:S01]  /*0270*/  LDG.E R15, desc[UR4][R4.64+0x24] ;  /* 0x00002404040f7981 */ /* 0x000ea2000c1e1900 */
[----:B---3--:R-:W-:-:S03]  /*0280*/  FFMA R0, R17, R14, R0 ;  /* 0x0000000e11007223 */ /* 0x008fc60000000000 */
[----:B------:R-:W3:Y:S04]  /*0290*/  LDG.E R14, desc[UR4][R2.64+0x28] ;  /* 0x00002804020e7981 */ /* 0x000ee8000c1e1900 */
[----:B------:R-:W3:Y:S01]  /*02a0*/  LDG.E R17, desc[UR4][R4.64+0x28] ;  /* 0x0000280404117981 */ /* 0x000ee2000c1e1900 */
[----:B----4-:R-:W-:-:S03]  /*02b0*/  FFMA R27, R19, R16, R0 ;  /* 0x00000010131b7223 */ /* 0x010fc60000000000 */
[----:B------:R-:W4:Y:S04]  /*02c0*/  LDG.E R16, desc[UR4][R2.64+0x2c] ;  /* 0x00002c0402107981 */ /* 0x000f28000c1e1900 */
[----:B------:R-:W4:Y:S01]  /*02d0*/  LDG.E R19, desc[UR4][R4.64+0x2c] ;  /* 0x00002c0404137981 */ /* 0x000f22000c1e1900 */
[----:B-----5:R-:W-:-:S03]  /*02e0*/  FFMA R27, R20, R23, R27 ;  /* 0x00000017141b7223 */ /* 0x020fc6000000001b */
[----:B------:R-:W5:Y:S04]  /*02f0*/  LDG.E R20, desc[UR4][R2.64+0x30] ;  /* 0x0000300402147981 */ /* 0x000f68000c1e1900 */
[----:B------:R-:W5:Y:S01]  /*0300*/  LDG.E R23, desc[UR4][R4.64+0x30] ;  /* 0x0000300404177981 */ /* 0x000f62000c1e1900 */
[----:B------:R-:W-:-:S03]  /*0310*/  FFMA R27, R22, R25, R27 ;  /* 0x00000019161b7223 */ /* 0x000fc6000000001b */
        /* <DEDUP_REMOVED lines=13> */
[----:B------:R-:W5:Y:S04]  /*03f0*/  LDG.E R13, desc[UR4][R4.64+0x44] ;  /* 0x00004404040d7981 */ /* 0x000f68000c1e1900 */
[----:B------:R-:W5:Y:S01]  /*0400*/  LDG.E R24, desc[UR4][R2.64+0x74] ;  /* 0x0000740402187981 */ /* 0x000f62000c1e1900 */
[----:B--2---:R-:W-:-:S03]  /*0410*/  FFMA R27, R12, R15, R27 ;  /* 0x0000000f0c1b7223 */ /* 0x004fc6000000001b */
[----:B------:R-:W2:Y:S04]  /*0420*/  LDG.E R12, desc[UR4][R2.64+0x48] ;  /* 0x00004804020c7981 */ /* 0x000ea8000c1e1900 */
        /* <DEDUP_REMOVED lines=34> */
[----:B-----5:R-:W-:-:S04]  /*0650*/  FFMA R19, R23, R20, R19 ;  /* 0x0000001417137223 */ /* 0x020fc80000000013 */
[----:B------:R-:W-:-:S04]  /*0660*/  FFMA R19, R22, R25, R19 ;  /* 0x0000001916137223 */ /* 0x000fc80000000013 */
[----:B------:R-:W-:-:S04]  /*0670*/  FFMA R19, R18, R21, R19 ;  /* 0x0000001512137223 */ /* 0x000fc80000000013 */
[----:B------:R-:W-:Y:S02]  /*0680*/  FFMA R0, R0, R9, R19 ;  /* 0x0000000900007223 */ /* 0x000fe40000000013 */
[----:B------:R-:W1:Y:S02]  /*0690*/  LDC.64 R18, c[0x0][0x388] ;  /* 0x0000e200ff127b82 */ /* 0x000e640000000a00 */
[----:B------:R-:W-:-:S04]  /*06a0*/  FFMA R11, R11, R8, R0 ;  /* 0x000000080b0b7223 */ /* 0x000fc80000000000 */
[----:B------:R-:W-:Y:S01]  /*06b0*/  FFMA R11, R10, R13, R11 ;  /* 0x0000000d0a0b7223 */ /* 0x000fe2000000000b */
[----:B0-----:R-:W-:-:S04]  /*06c0*/  IMAD R7, R7, UR6, R6 ;  /* 0x0000000607077c24 */ /* 0x001fc8000f8e0206 */
[----:B-1----:R-:W-:-:S04]  /*06d0*/  IMAD.WIDE R18, R7, 0x4, R18 ;  /* 0x0000000407127825 */ /* 0x002fc800078e0212 */
[----:B--2---:R-:W-:-:S04]  /*06e0*/  FFMA R11, R12, R15, R11 ;  /* 0x0000000f0c0b7223 */ /* 0x004fc8000000000b */
[----:B---3--:R-:W-:-:S04]  /*06f0*/  FFMA R11, R14, R17, R11 ;  /* 0x000000110e0b7223 */ /* 0x008fc8000000000b */
[----:B----4-:R-:W-:-:S04]  /*0700*/  FFMA R11, R24, R27, R11 ;  /* 0x0000001b180b7223 */ /* 0x010fc8000000000b */
[----:B------:R-:W-:-:S04]  /*0710*/  FFMA R11, R16, R28, R11 ;  /* 0x0000001c100b7223 */ /* 0x000fc8000000000b */
[----:B------:R-:W-:-:S05]  /*0720*/  FFMA R11, R26, R29, R11 ;  /* 0x0000001d1a0b7223 */ /* 0x000fca000000000b */
[----:B------:R-:W-:Y:S01]  /*0730*/  STG.E desc[UR4][R18.64], R11 ;  /* 0x0000000b12007986 */ /* 0x000fe2000c101904 */
[----:B------:R-:W-:Y:S05]  /*0740*/  EXIT ;  /* 0x000000000000794d */ /* 0x000fea0003800000 */
.L_x_2:
        /* <DEDUP_REMOVED lines=11> */
.L_x_5:


//--------------------- .nv.shared._Z24bankConflictFreeMultiplyPfS_i --------------------------
	.section	.nv.shared._Z24bankConflictFreeMultiplyPfS_i,"aw",@nobits
	.sectionflags	@""
	.align	4
.nv.shared._Z24bankConflictFreeMultiplyPfS_i:
	.zero		9344


//--------------------- .nv.shared.reserved.0     --------------------------
	.section	.nv.shared.reserved.0,"aw",@nobits
	.weak		__nv_reservedSMEM_offset_0_alias
	.size		__nv_reservedSMEM_offset_0_alias, 0, 64
	.other		__nv_reservedSMEM_offset_0_alias,@"STO_CUDA_RESERVED_SHARED STV_DEFAULT"
__nv_reservedSMEM_offset_0_alias:
	.zero		0
	.zero		64


//--------------------- .nv.shared._Z17coalescedMultiplyPfS_i --------------------------
	.section	.nv.shared._Z17coalescedMultiplyPfS_i,"aw",@nobits
	.sectionflags	@""
	.align	4
.nv.shared._Z17coalescedMultiplyPfS_i:
	.zero		9216


//--------------------- .nv.constant0._Z24bankConflictFreeMultiplyPfS_i --------------------------
	.section	.nv.constant0._Z24bankConflictFreeMultiplyPfS_i,"a",@progbits
	.sectionflags	@""
	.align	4
.nv.constant0._Z24bankConflictFreeMultiplyPfS_i:
	.zero		916


//--------------------- .nv.constant0._Z17coalescedMultiplyPfS_i --------------------------
	.section	.nv.constant0._Z17coalescedMultiplyPfS_i,"a",@progbits
	.sectionflags	@""
	.align	4
.nv.constant0._Z17coalescedMultiplyPfS_i:
	.zero		916


//--------------------- .nv.constant0._Z14simpleMultiplyPfS_i --------------------------
	.section	.nv.constant0._Z14simpleMultiplyPfS_i,"a",@progbits
	.sectionflags	@""
	.align	4
.nv.constant0._Z14simpleMultiplyPfS_i:
	.zero		916


//--------------------- SYMBOLS --------------------------

	.type		.nv.reservedSmem.offset0,@object
	.size		.nv.reservedSmem.offset0,0x4
	.type		.nv.reservedSmem.cap,@object
	.size		.nv.reservedSmem.cap,0x4
